	.headerflags	@"EF_CUDA_TEXMODE_UNIFIED EF_CUDA_64BIT_ADDRESS EF_CUDA_ACCELERATORS EF_CUDA_SM90 EF_CUDA_VIRTUAL_SM(EF_CUDA_SM90)"
	.elftype	@"ET_EXEC"


//--------------------- .nv.info                  --------------------------
	.section	.nv.info,"",@"SHT_CUDA_INFO"
	.align	4


	//----- nvinfo : EIATTR_REGCOUNT
	.align		4
        /*0000*/ 	.byte	0x04, 0x2f
        /*0002*/ 	.short	(.L_3 - .L_2)
	.align		4
.L_2:
        /*0004*/ 	.word	index@(triton_poi_fused__native_batch_norm_legit_no_training_relu_2)
        /*0008*/ 	.word	0x00000011


	//----- nvinfo : EIATTR_MIN_STACK_SIZE
	.align		4
.L_3:
        /*000c*/ 	.byte	0x04, 0x12
        /*000e*/ 	.short	(.L_5 - .L_4)
	.align		4
.L_4:
        /*0010*/ 	.word	index@(triton_poi_fused__native_batch_norm_legit_no_training_relu_2)
        /*0014*/ 	.word	0x00000000


	//----- nvinfo : EIATTR_FRAME_SIZE
	.align		4
.L_5:
        /*0018*/ 	.byte	0x04, 0x11
        /*001a*/ 	.short	(.L_7 - .L_6)
	.align		4
.L_6:
        /*001c*/ 	.word	index@(triton_poi_fused__native_batch_norm_legit_no_training_relu_2)
        /*0020*/ 	.word	0x00000000


	//----- nvinfo : EIATTR_MIN_STACK_SIZE
	.align		4
.L_7:
        /*0024*/ 	.byte	0x04, 0x12
        /*0026*/ 	.short	(.L_9 - .L_8)
	.align		4
.L_8:
        /*0028*/ 	.word	index@(triton_poi_fused__native_batch_norm_legit_no_training_relu_2)
        /*002c*/ 	.word	0x00000000
.L_9:


//--------------------- .nv.info.triton_poi_fused__native_batch_norm_legit_no_training_relu_2 --------------------------
	.section	.nv.info.triton_poi_fused__native_batch_norm_legit_no_training_relu_2,"",@"SHT_CUDA_INFO"
	.sectionflags	@""
	.align	4


	//----- nvinfo : EIATTR_CUDA_API_VERSION
	.align		4
        /*0000*/ 	.byte	0x04, 0x37
        /*0002*/ 	.short	(.L_11 - .L_10)
.L_10:
        /*0004*/ 	.word	0x0000007c


	//----- nvinfo : EIATTR_KPARAM_INFO
	.align		4
.L_11:
        /*0008*/ 	.byte	0x04, 0x17
        /*000a*/ 	.short	(.L_13 - .L_12)
.L_12:
        /*000c*/ 	.word	0x00000000
        /*0010*/ 	.short	0x0006
        /*0012*/ 	.short	0x0030
        /*0014*/ 	.byte	0x00, 0xf0, 0x11, 0x00


	//----- nvinfo : EIATTR_KPARAM_INFO
	.align		4
.L_13:
        /*0018*/ 	.byte	0x04, 0x17
        /*001a*/ 	.short	(.L_15 - .L_14)
.L_14:
        /*001c*/ 	.word	0x00000000
        /*0020*/ 	.short	0x0005
        /*0022*/ 	.short	0x0028
        /*0024*/ 	.byte	0x00, 0xf4, 0x21, 0x00


	//----- nvinfo : EIATTR_KPARAM_INFO
	.align		4
.L_15:
        /*0028*/ 	.byte	0x04, 0x17
        /*002a*/ 	.short	(.L_17 - .L_16)
.L_16:
        /*002c*/ 	.word	0x00000000
        /*0030*/ 	.short	0x0004
        /*0032*/ 	.short	0x0020
        /*0034*/ 	.byte	0x00, 0xf4, 0x21, 0x00


	//----- nvinfo : EIATTR_KPARAM_INFO
	.align		4
.L_17:
        /*0038*/ 	.byte	0x04, 0x17
        /*003a*/ 	.short	(.L_19 - .L_18)
.L_18:
        /*003c*/ 	.word	0x00000000
        /*0040*/ 	.short	0x0003
        /*0042*/ 	.short	0x0018
        /*0044*/ 	.byte	0x00, 0xf4, 0x21, 0x00


	//----- nvinfo : EIATTR_KPARAM_INFO
	.align		4
.L_19:
        /*0048*/ 	.byte	0x04, 0x17
        /*004a*/ 	.short	(.L_21 - .L_20)
.L_20:
        /*004c*/ 	.word	0x00000000
        /*0050*/ 	.short	0x0002
        /*0052*/ 	.short	0x0010
        /*0054*/ 	.byte	0x00, 0xf4, 0x21, 0x00


	//----- nvinfo : EIATTR_KPARAM_INFO
	.align		4
.L_21:
        /*0058*/ 	.byte	0x04, 0x17
        /*005a*/ 	.short	(.L_23 - .L_22)
.L_22:
        /*005c*/ 	.word	0x00000000
        /*0060*/ 	.short	0x0001
        /*0062*/ 	.short	0x0008
        /*0064*/ 	.byte	0x00, 0xf4, 0x21, 0x00


	//----- nvinfo : EIATTR_KPARAM_INFO
	.align		4
.L_23:
        /*0068*/ 	.byte	0x04, 0x17
        /*006a*/ 	.short	(.L_25 - .L_24)
.L_24:
        /*006c*/ 	.word	0x00000000
        /*0070*/ 	.short	0x0000
        /*0072*/ 	.short	0x0000
        /*0074*/ 	.byte	0x00, 0xf4, 0x21, 0x00


	//----- nvinfo : EIATTR_SPARSE_MMA_MASK
	.align		4
.L_25:
        /*0078*/ 	.byte	0x03, 0x50
        /*007a*/ 	.short	0x0000


	//----- nvinfo : EIATTR_MAXREG_COUNT
	.align		4
        /*007c*/ 	.byte	0x03, 0x1b
        /*007e*/ 	.short	0x00ff


	//----- nvinfo : EIATTR_EXIT_INSTR_OFFSETS
	.align		4
        /*0080*/ 	.byte	0x04, 0x1c
        /*0082*/ 	.short	(.L_27 - .L_26)


	//   ....[0]....
.L_26:
        /*0084*/ 	.word	0x00000360


	//----- nvinfo : EIATTR_REQNTID
	.align		4
.L_27:
        /*0088*/ 	.byte	0x04, 0x10
        /*008a*/ 	.short	(.L_29 - .L_28)
.L_28:
        /*008c*/ 	.word	0x00000100
        /*0090*/ 	.word	0x00000001
        /*0094*/ 	.word	0x00000001


	//----- nvinfo : EIATTR_CBANK_PARAM_SIZE
	.align		4
.L_29:
        /*0098*/ 	.byte	0x03, 0x19
        /*009a*/ 	.short	0x0034


	//----- nvinfo : EIATTR_PARAM_CBANK
	.align		4
        /*009c*/ 	.byte	0x04, 0x0a
        /*009e*/ 	.short	(.L_31 - .L_30)
	.align		4
.L_30:
        /*00a0*/ 	.word	index@(.nv.constant0.triton_poi_fused__native_batch_norm_legit_no_training_relu_2)
        /*00a4*/ 	.short	0x0210
        /*00a6*/ 	.short	0x0034


	//----- nvinfo : EIATTR_SW_WAR
	.align		4
.L_31:
        /*00a8*/ 	.byte	0x04, 0x36
        /*00aa*/ 	.short	(.L_33 - .L_32)
.L_32:
        /*00ac*/ 	.word	0x00000008
.L_33:


//--------------------- .nv.callgraph             --------------------------
	.section	.nv.callgraph,"",@"SHT_CUDA_CALLGRAPH"
	.align	4
	.sectionentsize	8
	.align		4
        /*0000*/ 	.word	0x00000000
	.align		4
        /*0004*/ 	.word	0xffffffff
	.align		4
        /*0008*/ 	.word	0x00000000
	.align		4
        /*000c*/ 	.word	0xfffffffe
	.align		4
        /*0010*/ 	.word	0x00000000
	.align		4
        /*0014*/ 	.word	0xfffffffd
	.align		4
        /*0018*/ 	.word	0x00000000
	.align		4
        /*001c*/ 	.word	0xfffffffc


//--------------------- .nv.constant4             --------------------------
	.section	.nv.constant4,"a",@progbits
	.align	8
	.align		8
.nv.constant4:
        /*0000*/ 	.dword	_$_str
	.align		8
        /*0008*/ 	.dword	_$_str_$_2


//--------------------- .text.triton_poi_fused__native_batch_norm_legit_no_training_relu_2 --------------------------
	.section	.text.triton_poi_fused__native_batch_norm_legit_no_training_relu_2,"ax",@progbits
	.align	128
        .global         triton_poi_fused__native_batch_norm_legit_no_training_relu_2
        .type           triton_poi_fused__native_batch_norm_legit_no_training_relu_2,@function
        .size           triton_poi_fused__native_batch_norm_legit_no_training_relu_2,(.L_x_1 - triton_poi_fused__native_batch_norm_legit_no_training_relu_2)
        .other          triton_poi_fused__native_batch_norm_legit_no_training_relu_2,@"STO_CUDA_ENTRY STV_DEFAULT"
triton_poi_fused__native_batch_norm_legit_no_training_relu_2:
.text.triton_poi_fused__native_batch_norm_legit_no_training_relu_2:
[----:B------:R-:W-:Y:S01]  /*0000*/  LDC R1, c[0x0][0x28] ;  /* 0x00000a00ff017b82 */ /* 0x000fe20000000800 */
[----:B------:R-:W1:Y:S07]  /*0010*/  S2R R0, SR_TID.X ;  /* 0x0000000000007919 */ /* 0x000e6e0000002100 */
[----:B------:R-:W2:Y:S01]  /*0020*/  LDC.64 R6, c[0x0][0x220] ;  /* 0x00008800ff067b82 */ /* 0x000ea20000000a00 */
[----:B------:R-:W-:Y:S01]  /*0030*/  ULDC.64 UR4, c[0x0][0x208] ;  /* 0x0000820000047ab9 */ /* 0x000fe20000000a00 */
[----:B------:R-:W3:Y:S06]  /*0040*/  S2R R5, SR_CTAID.X ;  /* 0x0000000000057919 */ /* 0x000eec0000002500 */
[----:B------:R-:W4:Y:S08]  /*0050*/  LDC.64 R8, c[0x0][0x228] ;  /* 0x00008a00ff087b82 */ /* 0x000f300000000a00 */
[----:B------:R-:W5:Y:S01]  /*0060*/  LDC.64 R10, c[0x0][0x230] ;  /* 0x00008c00ff0a7b82 */ /* 0x000f620000000a00 */
[----:B-1----:R-:W-:-:S02]  /*0070*/  SHF.L.U32 R0, R0, 0x1, RZ ;  /* 0x0000000100007819 */ /* 0x002fc400000006ff */
[----:B---3--:R-:W-:Y:S02]  /*0080*/  SHF.R.S32.HI R3, RZ, 0x16, R5 ;  /* 0x00000016ff037819 */ /* 0x008fe40000011405 */
[----:B------:R-:W-:Y:S02]  /*0090*/  LOP3.LUT R0, R0, 0x1fe, RZ, 0xc0, !PT ;  /* 0x000001fe00007812 */ /* 0x000fe400078ec0ff */
[----:B------:R-:W-:Y:S02]  /*00a0*/  SGXT R3, R3, 0x1 ;  /* 0x000000010303781a */ /* 0x000fe40000000200 */
[----:B------:R-:W-:-:S04]  /*00b0*/  LEA R0, R5, R0, 0x9 ;  /* 0x0000000005007211 */ /* 0x000fc800078e48ff */
[----:B------:R-:W-:-:S04]  /*00c0*/  LEA.HI R3, R3, R0, RZ, 0x8 ;  /* 0x0000000003037211 */ /* 0x000fc800078f40ff */
[----:B------:R-:W-:-:S05]  /*00d0*/  SHF.R.S32.HI R3, RZ, 0x8, R3 ;  /* 0x00000008ff037819 */ /* 0x000fca0000011403 */
[----:B------:R-:W-:-:S05]  /*00e0*/  IMAD.HI R2, R3, 0x2aaaaaab, RZ ;  /* 0x2aaaaaab03027827 */ /* 0x000fca00078e02ff */
[----:B------:R-:W-:-:S04]  /*00f0*/  SHF.R.U32.HI R5, RZ, 0x1f, R2 ;  /* 0x0000001fff057819 */ /* 0x000fc80000011602 */
[----:B------:R-:W-:Y:S02]  /*0100*/  LEA.HI R2, R2, R5, RZ, 0x1c ;  /* 0x0000000502027211 */ /* 0x000fe400078fe0ff */
[----:B------:R-:W1:Y:S03]  /*0110*/  LDC.64 R4, c[0x0][0x218] ;  /* 0x00008600ff047b82 */ /* 0x000e660000000a00 */
[----:B------:R-:W-:-:S04]  /*0120*/  IMAD R13, R2, -0x60, R3 ;  /* 0xffffffa0020d7824 */ /* 0x000fc800078e0203 */
[C---:B--2---:R-:W-:Y:S01]  /*0130*/  IMAD.WIDE R6, R13.reuse, 0x4, R6 ;  /* 0x000000040d067825 */ /* 0x044fe200078e0206 */
[----:B------:R-:W2:Y:S05]  /*0140*/  LDC.64 R2, c[0x0][0x210] ;  /* 0x00008400ff027b82 */ /* 0x000eaa0000000a00 */
[----:B------:R-:W3:Y:S01]  /*0150*/  LDG.E.EL R6, desc[UR4][R6.64] ;  /* 0x0000000406067981 */ /* 0x000ee2000c2e1900 */
[----:B----4-:R-:W-:-:S04]  /*0160*/  IMAD.WIDE R8, R13, 0x4, R8 ;  /* 0x000000040d087825 */ /* 0x010fc800078e0208 */
[C---:B-----5:R-:W-:Y:S02]  /*0170*/  IMAD.WIDE R10, R13.reuse, 0x4, R10 ;  /* 0x000000040d0a7825 */ /* 0x060fe400078e020a */
[----:B------:R-:W4:Y:S02]  /*0180*/  LDG.E.EL R8, desc[UR4][R8.64] ;  /* 0x0000000408087981 */ /* 0x000f24000c2e1900 */
[----:B-1----:R-:W-:Y:S02]  /*0190*/  IMAD.WIDE R4, R13, 0x4, R4 ;  /* 0x000000040d047825 */ /* 0x002fe400078e0204 */
[----:B------:R-:W4:Y:S04]  /*01a0*/  LDG.E.EL R11, desc[UR4][R10.64] ;  /* 0x000000040a0b7981 */ /* 0x000f28000c2e1900 */
[----:B------:R1:W5:Y:S01]  /*01b0*/  LDG.E.EL R12, desc[UR4][R4.64] ;  /* 0x00000004040c7981 */ /* 0x000362000c2e1900 */
[----:B--2---:R-:W-:-:S06]  /*01c0*/  IMAD.WIDE R2, R0, 0x4, R2 ;  /* 0x0000000400027825 */ /* 0x004fcc00078e0202 */
[----:B------:R-:W5:Y:S01]  /*01d0*/  LDG.E.64 R2, desc[UR4][R2.64] ;  /* 0x0000000402027981 */ /* 0x000f62000c1e1b00 */
[----:B------:R-:W-:Y:S01]  /*01e0*/  HFMA2.MMA R14, -RZ, RZ, 1.625, 0 ;  /* 0x3e800000ff0e7435 */ /* 0x000fe200000001ff */
[----:B-1----:R-:W1:Y:S02]  /*01f0*/  LDC.64 R4, c[0x0][0x238] ;  /* 0x00008e00ff047b82 */ /* 0x002e640000000a00 */
[----:B-1----:R-:W-:-:S04]  /*0200*/  IMAD.WIDE R4, R0, 0x4, R4 ;  /* 0x0000000400047825 */ /* 0x002fc800078e0204 */
[----:B---3--:R-:W-:-:S04]  /*0210*/  FADD R6, R6, 0.0010000000474974513054 ;  /* 0x3a83126f06067421 */ /* 0x008fc80000000000 */
[----:B------:R-:W1:Y:S02]  /*0220*/  MUFU.SQRT R7, R6 ;  /* 0x0000000600077308 */ /* 0x000e640000002000 */
[C---:B-1----:R-:W-:Y:S02]  /*0230*/  FSETP.GT.AND P0, PT, R7.reuse, 8.50705917302346158658e+37, PT ;  /* 0x7e8000000700780b */ /* 0x042fe40003f04000 */
[----:B------:R-:W-:-:S11]  /*0240*/  FSETP.GEU.AND P1, PT, R7, 1.175494350822287508e-38, PT ;  /* 0x008000000700780b */ /* 0x000fd60003f2e000 */
[----:B------:R-:W-:-:S04]  /*0250*/  @P0 FMUL R7, R7, 0.25 ;  /* 0x3e80000007070820 */ /* 0x000fc80000400000 */
[----:B------:R-:W-:-:S06]  /*0260*/  @!P1 FMUL R7, R7, 16777216 ;  /* 0x4b80000007079820 */ /* 0x000fcc0000400000 */
[----:B------:R-:W1:Y:S01]  /*0270*/  MUFU.RCP R7, R7 ;  /* 0x0000000700077308 */ /* 0x000e620000001000 */
[----:B------:R-:W-:Y:S01]  /*0280*/  FSEL R14, R14, 1, P0 ;  /* 0x3f8000000e0e7808 */ /* 0x000fe20000000000 */
[----:B-----5:R-:W-:-:S04]  /*0290*/  FADD R2, R2, -R12 ;  /* 0x8000000c02027221 */ /* 0x020fc80000000000 */
[----:B------:R-:W-:Y:S01]  /*02a0*/  @!P1 FMUL R14, R14, 16777216 ;  /* 0x4b8000000e0e9820 */ /* 0x000fe20000400000 */
[----:B------:R-:W-:-:S03]  /*02b0*/  FADD R3, R3, -R12 ;  /* 0x8000000c03037221 */ /* 0x000fc60000000000 */
[----:B-1----:R-:W-:-:S04]  /*02c0*/  FMUL R14, R7, R14 ;  /* 0x0000000e070e7220 */ /* 0x002fc80000400000 */
[-C--:B------:R-:W-:Y:S01]  /*02d0*/  FMUL R2, R2, R14.reuse ;  /* 0x0000000e02027220 */ /* 0x080fe20000400000 */
[----:B------:R-:W-:-:S03]  /*02e0*/  FMUL R14, R3, R14 ;  /* 0x0000000e030e7220 */ /* 0x000fc60000400000 */
[C-C-:B----4-:R-:W-:Y:S01]  /*02f0*/  FFMA R2, R8.reuse, R2, R11.reuse ;  /* 0x0000000208027223 */ /* 0x150fe2000000000b */
[----:B------:R-:W-:-:S04]  /*0300*/  FFMA R14, R8, R14, R11 ;  /* 0x0000000e080e7223 */ /* 0x000fc8000000000b */
[----:B------:R-:W-:Y:S02]  /*0310*/  FSETP.GEU.AND P0, PT, R2, RZ, PT ;  /* 0x000000ff0200720b */ /* 0x000fe40003f0e000 */
[----:B------:R-:W-:Y:S02]  /*0320*/  FSETP.GEU.AND P1, PT, R14, RZ, PT ;  /* 0x000000ff0e00720b */ /* 0x000fe40003f2e000 */
[----:B------:R-:W-:Y:S02]  /*0330*/  FSEL R2, R2, RZ, P0 ;  /* 0x000000ff02027208 */ /* 0x000fe40000000000 */
[----:B------:R-:W-:-:S05]  /*0340*/  FSEL R3, R14, RZ, P1 ;  /* 0x000000ff0e037208 */ /* 0x000fca0000800000 */
[----:B------:R-:W-:Y:S01]  /*0350*/  STG.E.64 desc[UR4][R4.64], R2 ;  /* 0x0000000204007986 */ /* 0x000fe2000c101b04 */
[----:B------:R-:W-:Y:S05]  /*0360*/  EXIT ;  /* 0x000000000000794d */ /* 0x000fea0003800000 */
.L_x_0:
[----:B------:R-:W-:-:S00]  /*0370*/  BRA `(.L_x_0) ;  /* 0xfffffffc00fc7947 */ /* 0x000fc0000383ffff */
[----:B------:R-:W-:-:S00]  /*0380*/  NOP ;  /* 0x0000000000007918 */ /* 0x000fc00000000000 */
[----:B------:R-:W-:-:S00]  /*0390*/  NOP ;  /* 0x0000000000007918 */ /* 0x000fc00000000000 */
[----:B------:R-:W-:-:S00]  /*03a0*/  NOP ;  /* 0x0000000000007918 */ /* 0x000fc00000000000 */
[----:B------:R-:W-:-:S00]  /*03b0*/  NOP ;  /* 0x0000000000007918 */ /* 0x000fc00000000000 */
[----:B------:R-:W-:-:S00]  /*03c0*/  NOP ;  /* 0x0000000000007918 */ /* 0x000fc00000000000 */
[----:B------:R-:W-:-:S00]  /*03d0*/  NOP ;  /* 0x0000000000007918 */ /* 0x000fc00000000000 */
[----:B------:R-:W-:-:S00]  /*03e0*/  NOP ;  /* 0x0000000000007918 */ /* 0x000fc00000000000 */
[----:B------:R-:W-:-:S00]  /*03f0*/  NOP ;  /* 0x0000000000007918 */ /* 0x000fc00000000000 */
.L_x_1:


//--------------------- .nv.global.init           --------------------------
	.section	.nv.global.init,"aw",@progbits
.nv.global.init:
	.type		_$_str,@object
	.size		_$_str,(_$_str_$_2 - _$_str)
_$_str:
        /*0000*/ 	.byte	0x5f, 0x5f, 0x43, 0x55, 0x44, 0x41, 0x5f, 0x46, 0x54, 0x5a, 0x00
	.type		_$_str_$_2,@object
	.size		_$_str_$_2,(.L_1 - _$_str_$_2)
_$_str_$_2:
        /*000b*/ 	.byte	0x5f, 0x5f, 0x43, 0x55, 0x44, 0x41, 0x5f, 0x50, 0x52, 0x45, 0x43, 0x5f, 0x53, 0x51, 0x52, 0x54
        /*001b*/ 	.byte	0x00
.L_1:


//--------------------- .nv.constant0.triton_poi_fused__native_batch_norm_legit_no_training_relu_2 --------------------------
	.section	.nv.constant0.triton_poi_fused__native_batch_norm_legit_no_training_relu_2,"a",@progbits
	.sectionflags	@""
	.align	4
.nv.constant0.triton_poi_fused__native_batch_norm_legit_no_training_relu_2:
	.zero		580
